	.headerflags	@"EF_CUDA_TEXMODE_UNIFIED EF_CUDA_64BIT_ADDRESS EF_CUDA_ACCELERATORS EF_CUDA_SM90 EF_CUDA_VIRTUAL_SM(EF_CUDA_SM90)"
	.elftype	@"ET_EXEC"


//--------------------- .nv.info                  --------------------------
	.section	.nv.info,"",@"SHT_CUDA_INFO"
	.align	4


	//----- nvinfo : EIATTR_REGCOUNT
	.align		4
        /*0000*/ 	.byte	0x04, 0x2f
        /*0002*/ 	.short	(.L_3 - .L_2)
	.align		4
.L_2:
        /*0004*/ 	.word	index@(triton_poi_fused__native_batch_norm_legit_no_training_hardtanh_13)
        /*0008*/ 	.word	0x00000017


	//----- nvinfo : EIATTR_MIN_STACK_SIZE
	.align		4
.L_3:
        /*000c*/ 	.byte	0x04, 0x12
        /*000e*/ 	.short	(.L_5 - .L_4)
	.align		4
.L_4:
        /*0010*/ 	.word	index@(triton_poi_fused__native_batch_norm_legit_no_training_hardtanh_13)
        /*0014*/ 	.word	0x00000000


	//----- nvinfo : EIATTR_FRAME_SIZE
	.align		4
.L_5:
        /*0018*/ 	.byte	0x04, 0x11
        /*001a*/ 	.short	(.L_7 - .L_6)
	.align		4
.L_6:
        /*001c*/ 	.word	index@(triton_poi_fused__native_batch_norm_legit_no_training_hardtanh_13)
        /*0020*/ 	.word	0x00000000


	//----- nvinfo : EIATTR_MIN_STACK_SIZE
	.align		4
.L_7:
        /*0024*/ 	.byte	0x04, 0x12
        /*0026*/ 	.short	(.L_9 - .L_8)
	.align		4
.L_8:
        /*0028*/ 	.word	index@(triton_poi_fused__native_batch_norm_legit_no_training_hardtanh_13)
        /*002c*/ 	.word	0x00000000
.L_9:


//--------------------- .nv.info.triton_poi_fused__native_batch_norm_legit_no_training_hardtanh_13 --------------------------
	.section	.nv.info.triton_poi_fused__native_batch_norm_legit_no_training_hardtanh_13,"",@"SHT_CUDA_INFO"
	.sectionflags	@""
	.align	4


	//----- nvinfo : EIATTR_CUDA_API_VERSION
	.align		4
        /*0000*/ 	.byte	0x04, 0x37
        /*0002*/ 	.short	(.L_11 - .L_10)
.L_10:
        /*0004*/ 	.word	0x0000007c


	//----- nvinfo : EIATTR_KPARAM_INFO
	.align		4
.L_11:
        /*0008*/ 	.byte	0x04, 0x17
        /*000a*/ 	.short	(.L_13 - .L_12)
.L_12:
        /*000c*/ 	.word	0x00000000
        /*0010*/ 	.short	0x0006
        /*0012*/ 	.short	0x0030
        /*0014*/ 	.byte	0x00, 0xf0, 0x11, 0x00


	//----- nvinfo : EIATTR_KPARAM_INFO
	.align		4
.L_13:
        /*0018*/ 	.byte	0x04, 0x17
        /*001a*/ 	.short	(.L_15 - .L_14)
.L_14:
        /*001c*/ 	.word	0x00000000
        /*0020*/ 	.short	0x0005
        /*0022*/ 	.short	0x0028
        /*0024*/ 	.byte	0x00, 0xf4, 0x21, 0x00


	//----- nvinfo : EIATTR_KPARAM_INFO
	.align		4
.L_15:
        /*0028*/ 	.byte	0x04, 0x17
        /*002a*/ 	.short	(.L_17 - .L_16)
.L_16:
        /*002c*/ 	.word	0x00000000
        /*0030*/ 	.short	0x0004
        /*0032*/ 	.short	0x0020
        /*0034*/ 	.byte	0x00, 0xf4, 0x21, 0x00


	//----- nvinfo : EIATTR_KPARAM_INFO
	.align		4
.L_17:
        /*0038*/ 	.byte	0x04, 0x17
        /*003a*/ 	.short	(.L_19 - .L_18)
.L_18:
        /*003c*/ 	.word	0x00000000
        /*0040*/ 	.short	0x0003
        /*0042*/ 	.short	0x0018
        /*0044*/ 	.byte	0x00, 0xf4, 0x21, 0x00


	//----- nvinfo : EIATTR_KPARAM_INFO
	.align		4
.L_19:
        /*0048*/ 	.byte	0x04, 0x17
        /*004a*/ 	.short	(.L_21 - .L_20)
.L_20:
        /*004c*/ 	.word	0x00000000
        /*0050*/ 	.short	0x0002
        /*0052*/ 	.short	0x0010
        /*0054*/ 	.byte	0x00, 0xf4, 0x21, 0x00


	//----- nvinfo : EIATTR_KPARAM_INFO
	.align		4
.L_21:
        /*0058*/ 	.byte	0x04, 0x17
        /*005a*/ 	.short	(.L_23 - .L_22)
.L_22:
        /*005c*/ 	.word	0x00000000
        /*0060*/ 	.short	0x0001
        /*0062*/ 	.short	0x0008
        /*0064*/ 	.byte	0x00, 0xf4, 0x21, 0x00


	//----- nvinfo : EIATTR_KPARAM_INFO
	.align		4
.L_23:
        /*0068*/ 	.byte	0x04, 0x17
        /*006a*/ 	.short	(.L_25 - .L_24)
.L_24:
        /*006c*/ 	.word	0x00000000
        /*0070*/ 	.short	0x0000
        /*0072*/ 	.short	0x0000
        /*0074*/ 	.byte	0x00, 0xf4, 0x21, 0x00


	//----- nvinfo : EIATTR_SPARSE_MMA_MASK
	.align		4
.L_25:
        /*0078*/ 	.byte	0x03, 0x50
        /*007a*/ 	.short	0x0000


	//----- nvinfo : EIATTR_MAXREG_COUNT
	.align		4
        /*007c*/ 	.byte	0x03, 0x1b
        /*007e*/ 	.short	0x00ff


	//----- nvinfo : EIATTR_EXIT_INSTR_OFFSETS
	.align		4
        /*0080*/ 	.byte	0x04, 0x1c
        /*0082*/ 	.short	(.L_27 - .L_26)


	//   ....[0]....
.L_26:
        /*0084*/ 	.word	0x00000470


	//   ....[1]....
        /*0088*/ 	.word	0x00000490


	//----- nvinfo : EIATTR_REQNTID
	.align		4
.L_27:
        /*008c*/ 	.byte	0x04, 0x10
        /*008e*/ 	.short	(.L_29 - .L_28)
.L_28:
        /*0090*/ 	.word	0x00000080
        /*0094*/ 	.word	0x00000001
        /*0098*/ 	.word	0x00000001


	//----- nvinfo : EIATTR_CBANK_PARAM_SIZE
	.align		4
.L_29:
        /*009c*/ 	.byte	0x03, 0x19
        /*009e*/ 	.short	0x0034


	//----- nvinfo : EIATTR_PARAM_CBANK
	.align		4
        /*00a0*/ 	.byte	0x04, 0x0a
        /*00a2*/ 	.short	(.L_31 - .L_30)
	.align		4
.L_30:
        /*00a4*/ 	.word	index@(.nv.constant0.triton_poi_fused__native_batch_norm_legit_no_training_hardtanh_13)
        /*00a8*/ 	.short	0x0210
        /*00aa*/ 	.short	0x0034


	//----- nvinfo : EIATTR_SW_WAR
	.align		4
.L_31:
        /*00ac*/ 	.byte	0x04, 0x36
        /*00ae*/ 	.short	(.L_33 - .L_32)
.L_32:
        /*00b0*/ 	.word	0x00000008
.L_33:


//--------------------- .nv.callgraph             --------------------------
	.section	.nv.callgraph,"",@"SHT_CUDA_CALLGRAPH"
	.align	4
	.sectionentsize	8
	.align		4
        /*0000*/ 	.word	0x00000000
	.align		4
        /*0004*/ 	.word	0xffffffff
	.align		4
        /*0008*/ 	.word	0x00000000
	.align		4
        /*000c*/ 	.word	0xfffffffe
	.align		4
        /*0010*/ 	.word	0x00000000
	.align		4
        /*0014*/ 	.word	0xfffffffd
	.align		4
        /*0018*/ 	.word	0x00000000
	.align		4
        /*001c*/ 	.word	0xfffffffc


//--------------------- .nv.constant4             --------------------------
	.section	.nv.constant4,"a",@progbits
	.align	8
	.align		8
.nv.constant4:
        /*0000*/ 	.dword	_$_str
	.align		8
        /*0008*/ 	.dword	_$_str_$_2


//--------------------- .text.triton_poi_fused__native_batch_norm_legit_no_training_hardtanh_13 --------------------------
	.section	.text.triton_poi_fused__native_batch_norm_legit_no_training_hardtanh_13,"ax",@progbits
	.align	128
        .global         triton_poi_fused__native_batch_norm_legit_no_training_hardtanh_13
        .type           triton_poi_fused__native_batch_norm_legit_no_training_hardtanh_13,@function
        .size           triton_poi_fused__native_batch_norm_legit_no_training_hardtanh_13,(.L_x_1 - triton_poi_fused__native_batch_norm_legit_no_training_hardtanh_13)
        .other          triton_poi_fused__native_batch_norm_legit_no_training_hardtanh_13,@"STO_CUDA_ENTRY STV_DEFAULT"
triton_poi_fused__native_batch_norm_legit_no_training_hardtanh_13:
.text.triton_poi_fused__native_batch_norm_legit_no_training_hardtanh_13:
[----:B------:R-:W0:Y:S01]  /*0000*/  LDC R1, c[0x0][0x28] ;  /* 0x00000a00ff017b82 */ /* 0x000e220000000800 */
[----:B------:R-:W1:Y:S07]  /*0010*/  S2R R0, SR_TID.X ;  /* 0x0000000000007919 */ /* 0x000e6e0000002100 */
[----:B------:R-:W2:Y:S01]  /*0020*/  LDC.64 R8, c[0x0][0x220] ;  /* 0x00008800ff087b82 */ /* 0x000ea20000000a00 */
[----:B------:R-:W-:Y:S01]  /*0030*/  ULDC.64 UR4, c[0x0][0x208] ;  /* 0x0000820000047ab9 */ /* 0x000fe20000000a00 */
[----:B------:R-:W3:Y:S06]  /*0040*/  S2R R3, SR_CTAID.X ;  /* 0x0000000000037919 */ /* 0x000eec0000002500 */
[----:B------:R-:W4:Y:S08]  /*0050*/  LDC.64 R14, c[0x0][0x218] ;  /* 0x00008600ff0e7b82 */ /* 0x000f300000000a00 */
[----:B------:R-:W5:Y:S08]  /*0060*/  LDC.64 R12, c[0x0][0x210] ;  /* 0x00008400ff0c7b82 */ /* 0x000f700000000a00 */
[----:B------:R-:W5:Y:S01]  /*0070*/  LDC.64 R16, c[0x0][0x228] ;  /* 0x00008a00ff107b82 */ /* 0x000f620000000a00 */
[----:B-1----:R-:W-:-:S07]  /*0080*/  IMAD.SHL.U32 R0, R0, 0x2, RZ ;  /* 0x0000000200007824 */ /* 0x002fce00078e00ff */
[----:B------:R-:W1:Y:S01]  /*0090*/  LDC.64 R18, c[0x0][0x230] ;  /* 0x00008c00ff127b82 */ /* 0x000e620000000a00 */
[----:B------:R-:W-:-:S04]  /*00a0*/  LOP3.LUT R0, R0, 0xfe, RZ, 0xc0, !PT ;  /* 0x000000fe00007812 */ /* 0x000fc800078ec0ff */
[----:B---3--:R-:W-:-:S04]  /*00b0*/  LEA R0, R3, R0, 0x8 ;  /* 0x0000000003007211 */ /* 0x008fc800078e40ff */
[C---:B------:R-:W-:Y:S01]  /*00c0*/  ISETP.GE.AND P0, PT, R0.reuse, 0x600, PT ;  /* 0x000006000000780c */ /* 0x040fe20003f06270 */
[----:B------:R-:W-:-:S05]  /*00d0*/  IMAD.HI R2, R0, 0x2aaaaaab, RZ ;  /* 0x2aaaaaab00027827 */ /* 0x000fca00078e02ff */
[----:B------:R-:W-:-:S04]  /*00e0*/  SHF.R.U32.HI R3, RZ, 0x1f, R2 ;  /* 0x0000001fff037819 */ /* 0x000fc80000011602 */
[----:B------:R-:W-:-:S05]  /*00f0*/  LEA.HI R3, R2, R3, RZ, 0x1a ;  /* 0x0000000302037211 */ /* 0x000fca00078fd0ff */
[----:B------:R-:W-:Y:S01]  /*0100*/  IMAD R11, R3, -0x180, R0 ;  /* 0xfffffe80030b7824 */ /* 0x000fe200078e0200 */
[----:B------:R-:W-:-:S03]  /*0110*/  CS2R R2, SRZ ;  /* 0x0000000000027805 */ /* 0x000fc6000001ff00 */
[----:B--2---:R-:W-:-:S05]  /*0120*/  IMAD.WIDE R8, R11, 0x4, R8 ;  /* 0x000000040b087825 */ /* 0x004fca00078e0208 */
[----:B------:R2:W3:Y:S01]  /*0130*/  @!P0 LDG.E.EL.64 R2, desc[UR4][R8.64] ;  /* 0x0000000408028981 */ /* 0x0004e2000c2e1b00 */
[----:B------:R-:W-:Y:S02]  /*0140*/  CS2R R4, SRZ ;  /* 0x0000000000047805 */ /* 0x000fe4000001ff00 */
[----:B------:R-:W-:Y:S01]  /*0150*/  CS2R R6, SRZ ;  /* 0x0000000000067805 */ /* 0x000fe2000001ff00 */
[----:B----4-:R-:W-:-:S04]  /*0160*/  IMAD.WIDE R14, R11, 0x4, R14 ;  /* 0x000000040b0e7825 */ /* 0x010fc800078e020e */
[----:B-----5:R-:W-:Y:S01]  /*0170*/  IMAD.WIDE R12, R0, 0x4, R12 ;  /* 0x00000004000c7825 */ /* 0x020fe200078e020c */
[----:B------:R-:W4:Y:S01]  /*0180*/  @!P0 LDG.E.EL.64 R4, desc[UR4][R14.64] ;  /* 0x000000040e048981 */ /* 0x000f22000c2e1b00 */
[----:B--2---:R-:W-:Y:S02]  /*0190*/  CS2R R8, SRZ ;  /* 0x0000000000087805 */ /* 0x004fe4000001ff00 */
[C---:B0-----:R-:W-:Y:S01]  /*01a0*/  IMAD.WIDE R16, R11.reuse, 0x4, R16 ;  /* 0x000000040b107825 */ /* 0x041fe200078e0210 */
[----:B------:R0:W4:Y:S03]  /*01b0*/  @!P0 LDG.E.64 R6, desc[UR4][R12.64] ;  /* 0x000000040c068981 */ /* 0x000126000c1e1b00 */
[----:B-1----:R-:W-:Y:S01]  /*01c0*/  IMAD.WIDE R18, R11, 0x4, R18 ;  /* 0x000000040b127825 */ /* 0x002fe200078e0212 */
[----:B------:R-:W-:-:S04]  /*01d0*/  CS2R R10, SRZ ;  /* 0x00000000000a7805 */ /* 0x000fc8000001ff00 */
[----:B------:R-:W2:Y:S04]  /*01e0*/  @!P0 LDG.E.EL.64 R8, desc[UR4][R18.64] ;  /* 0x0000000412088981 */ /* 0x000ea8000c2e1b00 */
[----:B------:R-:W2:Y:S01]  /*01f0*/  @!P0 LDG.E.EL.64 R10, desc[UR4][R16.64] ;  /* 0x00000004100a8981 */ /* 0x000ea2000c2e1b00 */
[----:B0-----:R-:W-:Y:S02]  /*0200*/  IMAD.MOV.U32 R13, RZ, RZ, 0x3e800000 ;  /* 0x3e800000ff0d7424 */ /* 0x001fe400078e00ff */
[----:B---3--:R-:W-:Y:S01]  /*0210*/  FADD R2, R2, 9.9999997473787516356e-06 ;  /* 0x3727c5ac02027421 */ /* 0x008fe20000000000 */
[----:B------:R-:W-:-:S03]  /*0220*/  FADD R3, R3, 9.9999997473787516356e-06 ;  /* 0x3727c5ac03037421 */ /* 0x000fc60000000000 */
[----:B------:R-:W0:Y:S08]  /*0230*/  MUFU.SQRT R20, R2 ;  /* 0x0000000200147308 */ /* 0x000e300000002000 */
[----:B------:R-:W1:Y:S01]  /*0240*/  MUFU.SQRT R14, R3 ;  /* 0x00000003000e7308 */ /* 0x000e620000002000 */
[C---:B0-----:R-:W-:Y:S02]  /*0250*/  FSETP.GT.AND P1, PT, R20.reuse, 8.50705917302346158658e+37, PT ;  /* 0x7e8000001400780b */ /* 0x041fe40003f24000 */
[----:B------:R-:W-:-:S02]  /*0260*/  FSETP.GEU.AND P3, PT, R20, 1.175494350822287508e-38, PT ;  /* 0x008000001400780b */ /* 0x000fc40003f6e000 */
[C---:B-1----:R-:W-:Y:S02]  /*0270*/  FSETP.GT.AND P2, PT, R14.reuse, 8.50705917302346158658e+37, PT ;  /* 0x7e8000000e00780b */ /* 0x042fe40003f44000 */
[----:B------:R-:W-:-:S07]  /*0280*/  FSETP.GEU.AND P4, PT, R14, 1.175494350822287508e-38, PT ;  /* 0x008000000e00780b */ /* 0x000fce0003f8e000 */
[----:B------:R-:W-:-:S04]  /*0290*/  @P1 FMUL R20, R20, 0.25 ;  /* 0x3e80000014141820 */ /* 0x000fc80000400000 */
[----:B------:R-:W-:Y:S01]  /*02a0*/  @!P3 FMUL R20, R20, 16777216 ;  /* 0x4b8000001414b820 */ /* 0x000fe20000400000 */
[----:B------:R-:W-:-:S04]  /*02b0*/  @P2 FMUL R14, R14, 0.25 ;  /* 0x3e8000000e0e2820 */ /* 0x000fc80000400000 */
[----:B------:R-:W-:Y:S01]  /*02c0*/  @!P4 FMUL R14, R14, 16777216 ;  /* 0x4b8000000e0ec820 */ /* 0x000fe20000400000 */
[----:B------:R-:W0:Y:S01]  /*02d0*/  MUFU.RCP R20, R20 ;  /* 0x0000001400147308 */ /* 0x000e220000001000 */
[----:B------:R-:W-:-:S07]  /*02e0*/  FSEL R3, R13, 1, P1 ;  /* 0x3f8000000d037808 */ /* 0x000fce0000800000 */
[----:B------:R-:W1:Y:S01]  /*02f0*/  MUFU.RCP R14, R14 ;  /* 0x0000000e000e7308 */ /* 0x000e620000001000 */
[----:B------:R-:W-:Y:S01]  /*0300*/  FSEL R13, R13, 1, P2 ;  /* 0x3f8000000d0d7808 */ /* 0x000fe20001000000 */
[----:B------:R-:W-:Y:S01]  /*0310*/  @!P3 FMUL R3, R3, 16777216 ;  /* 0x4b8000000303b820 */ /* 0x000fe20000400000 */
[----:B----4-:R-:W-:-:S03]  /*0320*/  FADD R4, -R4, R6 ;  /* 0x0000000604047221 */ /* 0x010fc60000000100 */
[----:B------:R-:W-:Y:S01]  /*0330*/  @!P4 FMUL R13, R13, 16777216 ;  /* 0x4b8000000d0dc820 */ /* 0x000fe20000400000 */
[----:B0-----:R-:W-:Y:S01]  /*0340*/  FMUL R3, R20, R3 ;  /* 0x0000000314037220 */ /* 0x001fe20000400000 */
[----:B------:R-:W-:-:S03]  /*0350*/  FADD R5, -R5, R7 ;  /* 0x0000000705057221 */ /* 0x000fc60000000100 */
[----:B------:R-:W-:Y:S01]  /*0360*/  FMUL R7, R4, R3 ;  /* 0x0000000304077220 */ /* 0x000fe20000400000 */
[----:B-1----:R-:W-:-:S03]  /*0370*/  FMUL R2, R14, R13 ;  /* 0x0000000d0e027220 */ /* 0x002fc60000400000 */
[----:B--2---:R-:W-:Y:S01]  /*0380*/  FFMA R7, R7, R10, R8 ;  /* 0x0000000a07077223 */ /* 0x004fe20000000008 */
[----:B------:R-:W-:Y:S02]  /*0390*/  FMUL R4, R5, R2 ;  /* 0x0000000205047220 */ /* 0x000fe40000400000 */
[----:B------:R-:W0:Y:S02]  /*03a0*/  LDC.64 R2, c[0x0][0x238] ;  /* 0x00008e00ff027b82 */ /* 0x000e240000000a00 */
[----:B------:R-:W-:Y:S01]  /*03b0*/  FFMA R4, R4, R11, R9 ;  /* 0x0000000b04047223 */ /* 0x000fe20000000009 */
[----:B------:R-:W-:-:S04]  /*03c0*/  FSETP.GTU.AND P1, PT, R7, RZ, PT ;  /* 0x000000ff0700720b */ /* 0x000fc80003f2c000 */
[C---:B------:R-:W-:Y:S02]  /*03d0*/  FSETP.GTU.AND P2, PT, R4.reuse, RZ, PT ;  /* 0x000000ff0400720b */ /* 0x040fe40003f4c000 */
[----:B------:R-:W-:Y:S02]  /*03e0*/  FSEL R6, R7, RZ, P1 ;  /* 0x000000ff07067208 */ /* 0x000fe40000800000 */
[----:B------:R-:W-:Y:S02]  /*03f0*/  FSEL R7, R4, RZ, P2 ;  /* 0x000000ff04077208 */ /* 0x000fe40001000000 */
[C---:B------:R-:W-:Y:S02]  /*0400*/  FSETP.GEU.AND P3, PT, R6.reuse, 6, PT ;  /* 0x40c000000600780b */ /* 0x040fe40003f6e000 */
[----:B------:R-:W-:Y:S02]  /*0410*/  FSETP.GEU.AND P4, PT, R7, 6, PT ;  /* 0x40c000000700780b */ /* 0x000fe40003f8e000 */
[----:B------:R-:W-:-:S02]  /*0420*/  FSETP.NAN.AND P1, PT, R6, R6, PT ;  /* 0x000000060600720b */ /* 0x000fc40003f28000 */
[----:B------:R-:W-:Y:S01]  /*0430*/  FSETP.NAN.AND P2, PT, R7, R7, PT ;  /* 0x000000070700720b */ /* 0x000fe20003f48000 */
[----:B0-----:R-:W-:-:S06]  /*0440*/  IMAD.WIDE R2, R0, 0x4, R2 ;  /* 0x0000000400027825 */ /* 0x001fcc00078e0202 */
[----:B------:R-:W-:Y:S02]  /*0450*/  @P3 SEL R6, R6, 0x40c00000, P1 ;  /* 0x40c0000006063807 */ /* 0x000fe40000800000 */
[----:B------:R-:W-:Y:S01]  /*0460*/  @P4 SEL R7, R7, 0x40c00000, P2 ;  /* 0x40c0000007074807 */ /* 0x000fe20001000000 */
[----:B------:R-:W-:Y:S06]  /*0470*/  @P0 EXIT ;  /* 0x000000000000094d */ /* 0x000fec0003800000 */
[----:B------:R-:W-:Y:S01]  /*0480*/  STG.E.64 desc[UR4][R2.64], R6 ;  /* 0x0000000602007986 */ /* 0x000fe2000c101b04 */
[----:B------:R-:W-:Y:S05]  /*0490*/  EXIT ;  /* 0x000000000000794d */ /* 0x000fea0003800000 */
.L_x_0:
[----:B------:R-:W-:-:S00]  /*04a0*/  BRA `(.L_x_0) ;  /* 0xfffffffc00fc7947 */ /* 0x000fc0000383ffff */
[----:B------:R-:W-:-:S00]  /*04b0*/  NOP ;  /* 0x0000000000007918 */ /* 0x000fc00000000000 */
        /* <DEDUP_REMOVED lines=12> */
.L_x_1:


//--------------------- .nv.global.init           --------------------------
	.section	.nv.global.init,"aw",@progbits
.nv.global.init:
	.type		_$_str,@object
	.size		_$_str,(_$_str_$_2 - _$_str)
_$_str:
        /*0000*/ 	.byte	0x5f, 0x5f, 0x43, 0x55, 0x44, 0x41, 0x5f, 0x46, 0x54, 0x5a, 0x00
	.type		_$_str_$_2,@object
	.size		_$_str_$_2,(.L_1 - _$_str_$_2)
_$_str_$_2:
        /*000b*/ 	.byte	0x5f, 0x5f, 0x43, 0x55, 0x44, 0x41, 0x5f, 0x50, 0x52, 0x45, 0x43, 0x5f, 0x53, 0x51, 0x52, 0x54
        /*001b*/ 	.byte	0x00
.L_1:


//--------------------- .nv.constant0.triton_poi_fused__native_batch_norm_legit_no_training_hardtanh_13 --------------------------
	.section	.nv.constant0.triton_poi_fused__native_batch_norm_legit_no_training_hardtanh_13,"a",@progbits
	.sectionflags	@""
	.align	4
.nv.constant0.triton_poi_fused__native_batch_norm_legit_no_training_hardtanh_13:
	.zero		580
